//
// Generated by NVIDIA NVVM Compiler
//
// Compiler Build ID: CL-36424714
// Cuda compilation tools, release 13.0, V13.0.88
// Based on NVVM 20.0.0
//

.version 9.0
.target sm_100
.address_size 64

	// .globl	_Z10reduceWordPcS_i

.visible .entry _Z10reduceWordPcS_i(
	.param .u64 .ptr .align 1 _Z10reduceWordPcS_i_param_0,
	.param .u64 .ptr .align 1 _Z10reduceWordPcS_i_param_1,
	.param .u32 _Z10reduceWordPcS_i_param_2
)
{
	.reg .pred 	%p<7>;
	.reg .b16 	%rs<6>;
	.reg .b32 	%r<26>;
	.reg .b64 	%rd<19>;

	ld.param.u64 	%rd10, [_Z10reduceWordPcS_i_param_0];
	ld.param.u64 	%rd11, [_Z10reduceWordPcS_i_param_1];
	ld.param.u32 	%r18, [_Z10reduceWordPcS_i_param_2];
	cvta.to.global.u64 	%rd1, %rd11;
	cvta.to.global.u64 	%rd2, %rd10;
	mov.u32 	%r1, %tid.x;
	setp.ge.s32 	%p1, %r1, %r18;
	@%p1 bra 	$L__BB0_8;
	sub.s32 	%r2, %r18, %r1;
	setp.lt.s32 	%p2, %r2, 1;
	@%p2 bra 	$L__BB0_8;
	mul.lo.s32 	%r3, %r18, %r1;
	and.b32  	%r4, %r2, 3;
	sub.s32 	%r20, %r1, %r18;
	setp.gt.u32 	%p3, %r20, -4;
	mov.b32 	%r23, 0;
	@%p3 bra 	$L__BB0_5;
	and.b32  	%r23, %r2, 2147483644;
	neg.s32 	%r22, %r23;
	add.s64 	%rd17, %rd2, 1;
	add.s64 	%rd4, %rd1, 3;
	mov.u32 	%r21, %r3;
$L__BB0_4:
	cvt.s64.s32 	%rd12, %r21;
	add.s64 	%rd13, %rd4, %rd12;
	ld.global.u8 	%rs1, [%rd17+-1];
	st.global.u8 	[%rd13+-3], %rs1;
	ld.global.u8 	%rs2, [%rd17];
	st.global.u8 	[%rd13+-2], %rs2;
	ld.global.u8 	%rs3, [%rd17+1];
	st.global.u8 	[%rd13+-1], %rs3;
	ld.global.u8 	%rs4, [%rd17+2];
	st.global.u8 	[%rd13], %rs4;
	add.s32 	%r22, %r22, 4;
	add.s64 	%rd17, %rd17, 4;
	add.s32 	%r21, %r21, 4;
	setp.ne.s32 	%p4, %r22, 0;
	@%p4 bra 	$L__BB0_4;
$L__BB0_5:
	setp.eq.s32 	%p5, %r4, 0;
	@%p5 bra 	$L__BB0_8;
	add.s32 	%r25, %r23, %r3;
	cvt.u64.u32 	%rd14, %r23;
	add.s64 	%rd18, %rd2, %rd14;
	neg.s32 	%r24, %r4;
$L__BB0_7:
	.pragma "nounroll";
	cvt.s64.s32 	%rd15, %r25;
	add.s64 	%rd16, %rd1, %rd15;
	ld.global.u8 	%rs5, [%rd18];
	st.global.u8 	[%rd16], %rs5;
	add.s32 	%r25, %r25, 1;
	add.s64 	%rd18, %rd18, 1;
	add.s32 	%r24, %r24, 1;
	setp.ne.s32 	%p6, %r24, 0;
	@%p6 bra 	$L__BB0_7;
$L__BB0_8:
	ret;

}


// ===== COMPILED SASS (sm_100) =====

	.target	sm_100

	.elftype	@"ET_EXEC"


//--------------------- .note.nv.tkinfo           --------------------------
	.section	.note.nv.tkinfo,"",@"SHT_NOTE"
	.sectionflags	@"SHF_NOTE_NV_TKINFO"
	.tkinfo
        /*0018*/ 	.word	0x00000002
        /*0030*/ 	.string	""
        /*0030*/ 	.string	"ptxas"
        /*0030*/ 	.string	"Cuda compilation tools, release 13.0, V13.0.88"
        /*0030*/ 	.string	"Build cuda_13.0.r13.0/compiler.36424714_0"
        /*0030*/ 	.string	"-arch sm_100 -m 64 "



//--------------------- .note.nv.cuinfo           --------------------------
	.section	.note.nv.cuinfo,"",@"SHT_NOTE"
	.sectionflags	@"SHF_NOTE_NV_CUINFO"
        /*0018*/ 	.short	0x0002
        /*001a*/ 	.short	0x0064
        /*001c*/ 	.short	0x0082
	.zero		2


//--------------------- .nv.info                  --------------------------
	.section	.nv.info,"",@"SHT_CUDA_INFO"
	.align	4


	//----- nvinfo : EIATTR_REGCOUNT
	.align		4
        /*0000*/ 	.byte	0x04, 0x2f
        /*0002*/ 	.short	(.L_1 - .L_0)
	.align		4
.L_0:
        /*0004*/ 	.word	index@(_Z10reduceWordPcS_i)
        /*0008*/ 	.word	0x0000001a


	//----- nvinfo : EIATTR_FRAME_SIZE
	.align		4
.L_1:
        /*000c*/ 	.byte	0x04, 0x11
        /*000e*/ 	.short	(.L_3 - .L_2)
	.align		4
.L_2:
        /*0010*/ 	.word	index@(_Z10reduceWordPcS_i)
        /*0014*/ 	.word	0x00000000


	//----- nvinfo : EIATTR_MIN_STACK_SIZE
	.align		4
.L_3:
        /*0018*/ 	.byte	0x04, 0x12
        /*001a*/ 	.short	(.L_5 - .L_4)
	.align		4
.L_4:
        /*001c*/ 	.word	index@(_Z10reduceWordPcS_i)
        /*0020*/ 	.word	0x00000000
.L_5:


//--------------------- .nv.compat                --------------------------
	.section	.nv.compat,"",@"SHT_CUDA_COMPAT_INFO"
	.align	4
        /*0000*/ 	.byte	0x02, 0x09, 0x00, 0x00, 0x02, 0x02, 0x01, 0x00, 0x02, 0x05, 0x05, 0x00, 0x03, 0x07, 0x01, 0x01
        /*0010*/ 	.byte	0x02, 0x03, 0x00, 0x00, 0x02, 0x06, 0x01, 0x00, 0x04, 0x0b, 0x08, 0x00, 0x09, 0x00, 0x00, 0x00
        /*0020*/ 	.byte	0x00, 0x00, 0x00, 0x00


//--------------------- .nv.info._Z10reduceWordPcS_i --------------------------
	.section	.nv.info._Z10reduceWordPcS_i,"",@"SHT_CUDA_INFO"
	.sectionflags	@""
	.align	4


	//----- nvinfo : EIATTR_CUDA_API_VERSION
	.align		4
        /*0000*/ 	.byte	0x04, 0x37
        /*0002*/ 	.short	(.L_7 - .L_6)
.L_6:
        /*0004*/ 	.word	0x00000082


	//----- nvinfo : EIATTR_KPARAM_INFO
	.align		4
.L_7:
        /*0008*/ 	.byte	0x04, 0x17
        /*000a*/ 	.short	(.L_9 - .L_8)
.L_8:
        /*000c*/ 	.word	0x00000000
        /*0010*/ 	.short	0x0002
        /*0012*/ 	.short	0x0010
        /*0014*/ 	.byte	0x00, 0xf0, 0x11, 0x00


	//----- nvinfo : EIATTR_KPARAM_INFO
	.align		4
.L_9:
        /*0018*/ 	.byte	0x04, 0x17
        /*001a*/ 	.short	(.L_11 - .L_10)
.L_10:
        /*001c*/ 	.word	0x00000000
        /*0020*/ 	.short	0x0001
        /*0022*/ 	.short	0x0008
        /*0024*/ 	.byte	0x00, 0xf5, 0x21, 0x00


	//----- nvinfo : EIATTR_KPARAM_INFO
	.align		4
.L_11:
        /*0028*/ 	.byte	0x04, 0x17
        /*002a*/ 	.short	(.L_13 - .L_12)
.L_12:
        /*002c*/ 	.word	0x00000000
        /*0030*/ 	.short	0x0000
        /*0032*/ 	.short	0x0000
        /*0034*/ 	.byte	0x00, 0xf5, 0x21, 0x00


	//----- nvinfo : EIATTR_SPARSE_MMA_MASK
	.align		4
.L_13:
        /*0038*/ 	.byte	0x03, 0x50
        /*003a*/ 	.short	0x0000


	//----- nvinfo : EIATTR_MAXREG_COUNT
	.align		4
        /*003c*/ 	.byte	0x03, 0x1b
        /*003e*/ 	.short	0x00ff


	//----- nvinfo : EIATTR_MERCURY_ISA_VERSION
	.align		4
        /*0040*/ 	.byte	0x03, 0x5f
        /*0042*/ 	.short	0x0101


	//----- nvinfo : EIATTR_VRC_CTA_INIT_COUNT
	.align		4
        /*0044*/ 	.byte	0x02, 0x4a
	.zero		1
	.zero		1


	//----- nvinfo : EIATTR_EXIT_INSTR_OFFSETS
	.align		4
        /*0048*/ 	.byte	0x04, 0x1c
        /*004a*/ 	.short	(.L_15 - .L_14)


	//   ....[0]....
.L_14:
        /*004c*/ 	.word	0x00000040


	//   ....[1]....
        /*0050*/ 	.word	0x00000070


	//   ....[2]....
        /*0054*/ 	.word	0x000002e0


	//   ....[3]....
        /*0058*/ 	.word	0x00000410


	//----- nvinfo : EIATTR_CRS_STACK_SIZE
	.align		4
.L_15:
        /*005c*/ 	.byte	0x04, 0x1e
        /*005e*/ 	.short	(.L_17 - .L_16)
.L_16:
        /*0060*/ 	.word	0x00000000


	//----- nvinfo : EIATTR_CBANK_PARAM_SIZE
	.align		4
.L_17:
        /*0064*/ 	.byte	0x03, 0x19
        /*0066*/ 	.short	0x0014


	//----- nvinfo : EIATTR_PARAM_CBANK
	.align		4
        /*0068*/ 	.byte	0x04, 0x0a
        /*006a*/ 	.short	(.L_19 - .L_18)
	.align		4
.L_18:
        /*006c*/ 	.word	index@(.nv.constant0._Z10reduceWordPcS_i)
        /*0070*/ 	.short	0x0380
        /*0072*/ 	.short	0x0014


	//----- nvinfo : EIATTR_SW_WAR
	.align		4
.L_19:
        /*0074*/ 	.byte	0x04, 0x36
        /*0076*/ 	.short	(.L_21 - .L_20)
.L_20:
        /*0078*/ 	.word	0x00000008
.L_21:


//--------------------- .nv.callgraph             --------------------------
	.section	.nv.callgraph,"",@"SHT_CUDA_CALLGRAPH"
	.align	4
	.sectionentsize	8
	.align		4
        /*0000*/ 	.word	0x00000000
	.align		4
        /*0004*/ 	.word	0xffffffff
	.align		4
        /*0008*/ 	.word	0x00000000
	.align		4
        /*000c*/ 	.word	0xfffffffe
	.align		4
        /*0010*/ 	.word	0x00000000
	.align		4
        /*0014*/ 	.word	0xfffffffd
	.align		4
        /*0018*/ 	.word	0x00000000
	.align		4
        /*001c*/ 	.word	0xfffffffc


//--------------------- .text._Z10reduceWordPcS_i --------------------------
	.section	.text._Z10reduceWordPcS_i,"ax",@progbits
	.align	128
        .global         _Z10reduceWordPcS_i
        .type           _Z10reduceWordPcS_i,@function
        .size           _Z10reduceWordPcS_i,(.L_x_5 - _Z10reduceWordPcS_i)
        .other          _Z10reduceWordPcS_i,@"STO_CUDA_ENTRY STV_DEFAULT"
_Z10reduceWordPcS_i:
.text._Z10reduceWordPcS_i:
[----:B------:R-:W-:Y:S01]  /*0000*/  LDC R1, c[0x0][0x37c] ;  /* 0x0000df00ff017b82 */ /* 0x000fe20000000800 */
[----:B------:R-:W0:Y:S01]  /*0010*/  S2R R8, SR_TID.X ;  /* 0x0000000000087919 */ /* 0x000e220000002100 */
[----:B------:R-:W0:Y:S02]  /*0020*/  LDCU UR4, c[0x0][0x390] ;  /* 0x00007200ff0477ac */ /* 0x000e240008000800 */
[----:B0-----:R-:W-:-:S13]  /*0030*/  ISETP.GE.AND P0, PT, R8, UR4, PT ;  /* 0x0000000408007c0c */ /* 0x001fda000bf06270 */
[----:B------:R-:W-:Y:S05]  /*0040*/  @P0 EXIT ;  /* 0x000000000000094d */ /* 0x000fea0003800000 */
[----:B------:R-:W-:-:S04]  /*0050*/  IADD3 R0, PT, PT, -R8, UR4, RZ ;  /* 0x0000000408007c10 */ /* 0x000fc8000fffe1ff */
[----:B------:R-:W-:-:S13]  /*0060*/  ISETP.GE.AND P0, PT, R0, 0x1, PT ;  /* 0x000000010000780c */ /* 0x000fda0003f06270 */
[----:B------:R-:W-:Y:S05]  /*0070*/  @!P0 EXIT ;  /* 0x000000000000894d */ /* 0x000fea0003800000 */
[----:B------:R-:W-:Y:S01]  /*0080*/  VIADD R2, R8, -UR4 ;  /* 0x8000000408027c36 */ /* 0x000fe20008000000 */
[----:B------:R-:W-:Y:S01]  /*0090*/  LOP3.LUT R9, R0, 0x3, RZ, 0xc0, !PT ;  /* 0x0000000300097812 */ /* 0x000fe200078ec0ff */
[----:B------:R-:W0:Y:S01]  /*00a0*/  LDCU.64 UR6, c[0x0][0x358] ;  /* 0x00006b00ff0677ac */ /* 0x000e220008000a00 */
[----:B------:R-:W-:Y:S01]  /*00b0*/  BSSY.RECONVERGENT B0, `(.L_x_0) ;  /* 0x0000022000007945 */ /* 0x000fe20003800200 */
[----:B------:R-:W-:Y:S01]  /*00c0*/  IMAD R8, R8, UR4, RZ ;  /* 0x0000000408087c24 */ /* 0x000fe2000f8e02ff */
[----:B------:R-:W-:Y:S01]  /*00d0*/  ISETP.GT.U32.AND P1, PT, R2, -0x4, PT ;  /* 0xfffffffc0200780c */ /* 0x000fe20003f24070 */
[----:B------:R-:W-:Y:S01]  /*00e0*/  IMAD.MOV.U32 R11, RZ, RZ, RZ ;  /* 0x000000ffff0b7224 */ /* 0x000fe200078e00ff */
[----:B------:R-:W-:-:S11]  /*00f0*/  ISETP.NE.AND P0, PT, R9, RZ, PT ;  /* 0x000000ff0900720c */ /* 0x000fd60003f05270 */
[----:B------:R-:W-:Y:S05]  /*0100*/  @P1 BRA `(.L_x_1) ;  /* 0x0000000000701947 */ /* 0x000fea0003800000 */
[----:B------:R-:W1:Y:S01]  /*0110*/  LDCU.64 UR4, c[0x0][0x380] ;  /* 0x00007000ff0477ac */ /* 0x000e620008000a00 */
[----:B------:R-:W2:Y:S01]  /*0120*/  LDC.64 R2, c[0x0][0x388] ;  /* 0x0000e200ff027b82 */ /* 0x000ea20000000a00 */
[----:B------:R-:W-:Y:S01]  /*0130*/  LOP3.LUT R11, R0, 0x7ffffffc, RZ, 0xc0, !PT ;  /* 0x7ffffffc000b7812 */ /* 0x000fe200078ec0ff */
[----:B------:R-:W-:-:S04]  /*0140*/  IMAD.MOV.U32 R13, RZ, RZ, R8 ;  /* 0x000000ffff0d7224 */ /* 0x000fc800078e0008 */
[----:B------:R-:W-:Y:S01]  /*0150*/  IMAD.MOV R0, RZ, RZ, -R11 ;  /* 0x000000ffff007224 */ /* 0x000fe200078e0a0b */
[----:B-1----:R-:W-:-:S04]  /*0160*/  UIADD3 UR4, UP0, UPT, UR4, 0x1, URZ ;  /* 0x0000000104047890 */ /* 0x002fc8000ff1e0ff */
[----:B------:R-:W-:Y:S02]  /*0170*/  UIADD3.X UR5, UPT, UPT, URZ, UR5, URZ, UP0, !UPT ;  /* 0x00000005ff057290 */ /* 0x000fe400087fe4ff */
[----:B------:R-:W-:-:S04]  /*0180*/  IMAD.U32 R10, RZ, RZ, UR4 ;  /* 0x00000004ff0a7e24 */ /* 0x000fc8000f8e00ff */
[----:B------:R-:W-:-:S07]  /*0190*/  IMAD.U32 R23, RZ, RZ, UR5 ;  /* 0x00000005ff177e24 */ /* 0x000fce000f8e00ff */
.L_x_2:
[----:B------:R-:W-:Y:S01]  /*01a0*/  MOV R6, R10 ;  /* 0x0000000a00067202 */ /* 0x000fe20000000f00 */
[----:B------:R-:W-:-:S05]  /*01b0*/  IMAD.MOV.U32 R7, RZ, RZ, R23 ;  /* 0x000000ffff077224 */ /* 0x000fca00078e0017 */
[----:B01----:R-:W3:Y:S01]  /*01c0*/  LDG.E.U8 R15, desc[UR6][R6.64+-0x1] ;  /* 0xffffff06060f7981 */ /* 0x003ee2000c1e1100 */
[----:B------:R-:W-:Y:S02]  /*01d0*/  SHF.R.S32.HI R10, RZ, 0x1f, R13 ;  /* 0x0000001fff0a7819 */ /* 0x000fe4000001140d */
[----:B--2---:R-:W-:-:S04]  /*01e0*/  IADD3 R4, P1, P2, R13, 0x3, R2 ;  /* 0x000000030d047810 */ /* 0x004fc80007a3e002 */
[----:B------:R-:W-:-:S05]  /*01f0*/  IADD3.X R5, PT, PT, R10, R3, RZ, P1, P2 ;  /* 0x000000030a057210 */ /* 0x000fca0000fe44ff */
[----:B---3--:R1:W-:Y:S04]  /*0200*/  STG.E.U8 desc[UR6][R4.64+-0x3], R15 ;  /* 0xfffffd0f04007986 */ /* 0x0083e8000c101106 */
[----:B------:R-:W2:Y:S04]  /*0210*/  LDG.E.U8 R17, desc[UR6][R6.64] ;  /* 0x0000000606117981 */ /* 0x000ea8000c1e1100 */
[----:B--2---:R1:W-:Y:S04]  /*0220*/  STG.E.U8 desc[UR6][R4.64+-0x2], R17 ;  /* 0xfffffe1104007986 */ /* 0x0043e8000c101106 */
[----:B------:R-:W2:Y:S04]  /*0230*/  LDG.E.U8 R19, desc[UR6][R6.64+0x1] ;  /* 0x0000010606137981 */ /* 0x000ea8000c1e1100 */
[----:B--2---:R1:W-:Y:S04]  /*0240*/  STG.E.U8 desc[UR6][R4.64+-0x1], R19 ;  /* 0xffffff1304007986 */ /* 0x0043e8000c101106 */
[----:B------:R-:W2:Y:S01]  /*0250*/  LDG.E.U8 R21, desc[UR6][R6.64+0x2] ;  /* 0x0000020606157981 */ /* 0x000ea2000c1e1100 */
[----:B------:R-:W-:Y:S01]  /*0260*/  VIADD R0, R0, 0x4 ;  /* 0x0000000400007836 */ /* 0x000fe20000000000 */
[----:B------:R-:W-:Y:S01]  /*0270*/  IADD3 R10, P2, PT, R6, 0x4, RZ ;  /* 0x00000004060a7810 */ /* 0x000fe20007f5e0ff */
[----:B------:R-:W-:-:S03]  /*0280*/  VIADD R13, R13, 0x4 ;  /* 0x000000040d0d7836 */ /* 0x000fc60000000000 */
[----:B------:R-:W-:Y:S01]  /*0290*/  ISETP.NE.AND P1, PT, R0, RZ, PT ;  /* 0x000000ff0000720c */ /* 0x000fe20003f25270 */
[----:B------:R-:W-:Y:S01]  /*02a0*/  IMAD.X R23, RZ, RZ, R7, P2 ;  /* 0x000000ffff177224 */ /* 0x000fe200010e0607 */
[----:B--2---:R1:W-:Y:S11]  /*02b0*/  STG.E.U8 desc[UR6][R4.64], R21 ;  /* 0x0000001504007986 */ /* 0x0043f6000c101106 */
[----:B------:R-:W-:Y:S05]  /*02c0*/  @P1 BRA `(.L_x_2) ;  /* 0xfffffffc00b41947 */ /* 0x000fea000383ffff */
.L_x_1:
[----:B0-----:R-:W-:Y:S05]  /*02d0*/  BSYNC.RECONVERGENT B0 ;  /* 0x0000000000007941 */ /* 0x001fea0003800200 */
.L_x_0:
[----:B------:R-:W-:Y:S05]  /*02e0*/  @!P0 EXIT ;  /* 0x000000000000894d */ /* 0x000fea0003800000 */
[----:B------:R-:W0:Y:S01]  /*02f0*/  LDCU.64 UR4, c[0x0][0x380] ;  /* 0x00007000ff0477ac */ /* 0x000e220008000a00 */
[----:B------:R-:W-:Y:S01]  /*0300*/  IADD3 R8, PT, PT, R8, R11, RZ ;  /* 0x0000000b08087210 */ /* 0x000fe20007ffe0ff */
[----:B------:R-:W-:Y:S01]  /*0310*/  IMAD.MOV R9, RZ, RZ, -R9 ;  /* 0x000000ffff097224 */ /* 0x000fe200078e0a09 */
[----:B------:R-:W2:Y:S01]  /*0320*/  LDCU.64 UR8, c[0x0][0x388] ;  /* 0x00007100ff0877ac */ /* 0x000ea20008000a00 */
[----:B0-----:R-:W-:-:S05]  /*0330*/  IADD3 R0, P0, PT, R11, UR4, RZ ;  /* 0x000000040b007c10 */ /* 0x001fca000ff1e0ff */
[----:B--2---:R-:W-:-:S08]  /*0340*/  IMAD.X R7, RZ, RZ, UR5, P0 ;  /* 0x00000005ff077e24 */ /* 0x004fd000080e06ff */
.L_x_3:
[----:B0-----:R-:W-:Y:S02]  /*0350*/  IMAD.MOV.U32 R3, RZ, RZ, R7 ;  /* 0x000000ffff037224 */ /* 0x001fe400078e0007 */
[----:B------:R-:W-:-:S05]  /*0360*/  IMAD.MOV.U32 R2, RZ, RZ, R0 ;  /* 0x000000ffff027224 */ /* 0x000fca00078e0000 */
[----:B------:R-:W2:Y:S01]  /*0370*/  LDG.E.U8 R3, desc[UR6][R2.64] ;  /* 0x0000000602037981 */ /* 0x000ea2000c1e1100 */
[C---:B-1----:R-:W-:Y:S02]  /*0380*/  IADD3 R4, P0, PT, R8.reuse, UR8, RZ ;  /* 0x0000000808047c10 */ /* 0x042fe4000ff1e0ff */
[----:B------:R-:W-:Y:S02]  /*0390*/  IADD3 R9, PT, PT, R9, 0x1, RZ ;  /* 0x0000000109097810 */ /* 0x000fe40007ffe0ff */
[C---:B------:R-:W-:Y:S01]  /*03a0*/  LEA.HI.X.SX32 R5, R8.reuse, UR9, 0x1, P0 ;  /* 0x0000000908057c11 */ /* 0x040fe200080f0eff */
[----:B------:R-:W-:Y:S01]  /*03b0*/  VIADD R8, R8, 0x1 ;  /* 0x0000000108087836 */ /* 0x000fe20000000000 */
[----:B------:R-:W-:Y:S02]  /*03c0*/  ISETP.NE.AND P0, PT, R9, RZ, PT ;  /* 0x000000ff0900720c */ /* 0x000fe40003f05270 */
[----:B------:R-:W-:-:S05]  /*03d0*/  IADD3 R0, P1, PT, R0, 0x1, RZ ;  /* 0x0000000100007810 */ /* 0x000fca0007f3e0ff */
[----:B------:R-:W-:Y:S01]  /*03e0*/  IMAD.X R7, RZ, RZ, R7, P1 ;  /* 0x000000ffff077224 */ /* 0x000fe200008e0607 */
[----:B--2---:R0:W-:Y:S05]  /*03f0*/  STG.E.U8 desc[UR6][R4.64], R3 ;  /* 0x0000000304007986 */ /* 0x0041ea000c101106 */
[----:B------:R-:W-:Y:S05]  /*0400*/  @P0 BRA `(.L_x_3) ;  /* 0xfffffffc00d00947 */ /* 0x000fea000383ffff */
[----:B------:R-:W-:Y:S05]  /*0410*/  EXIT ;  /* 0x000000000000794d */ /* 0x000fea0003800000 */
.L_x_4:
[----:B------:R-:W-:-:S00]  /*0420*/  BRA `(.L_x_4) ;  /* 0xfffffffc00fc7947 */ /* 0x000fc0000383ffff */
[----:B------:R-:W-:-:S00]  /*0430*/  NOP ;  /* 0x0000000000007918 */ /* 0x000fc00000000000 */
        /* <DEDUP_REMOVED lines=12> */
.L_x_5:


//--------------------- .nv.shared.reserved.0     --------------------------
	.section	.nv.shared.reserved.0,"aw",@nobits
	.weak		__nv_reservedSMEM_offset_0_alias
	.size		__nv_reservedSMEM_offset_0_alias, 0, 64
	.other		__nv_reservedSMEM_offset_0_alias,@"STO_CUDA_RESERVED_SHARED STV_DEFAULT"
__nv_reservedSMEM_offset_0_alias:
	.zero		0
	.zero		64


//--------------------- .nv.constant0._Z10reduceWordPcS_i --------------------------
	.section	.nv.constant0._Z10reduceWordPcS_i,"a",@progbits
	.sectionflags	@""
	.align	4
.nv.constant0._Z10reduceWordPcS_i:
	.zero		916


//--------------------- SYMBOLS --------------------------

	.type		.nv.reservedSmem.offset0,@object
	.size		.nv.reservedSmem.offset0,0x4
